	.headerflags	@"EF_CUDA_TEXMODE_UNIFIED EF_CUDA_64BIT_ADDRESS EF_CUDA_ACCELERATORS EF_CUDA_SM90 EF_CUDA_VIRTUAL_SM(EF_CUDA_SM90)"
	.elftype	@"ET_EXEC"


//--------------------- .nv.info                  --------------------------
	.section	.nv.info,"",@"SHT_CUDA_INFO"
	.align	4


	//----- nvinfo : EIATTR_REGCOUNT
	.align		4
        /*0000*/ 	.byte	0x04, 0x2f
        /*0002*/ 	.short	(.L_3 - .L_2)
	.align		4
.L_2:
        /*0004*/ 	.word	index@(triton_poi_fused__native_batch_norm_legit_no_training_relu_45)
        /*0008*/ 	.word	0x00000016


	//----- nvinfo : EIATTR_MIN_STACK_SIZE
	.align		4
.L_3:
        /*000c*/ 	.byte	0x04, 0x12
        /*000e*/ 	.short	(.L_5 - .L_4)
	.align		4
.L_4:
        /*0010*/ 	.word	index@(triton_poi_fused__native_batch_norm_legit_no_training_relu_45)
        /*0014*/ 	.word	0x00000000


	//----- nvinfo : EIATTR_FRAME_SIZE
	.align		4
.L_5:
        /*0018*/ 	.byte	0x04, 0x11
        /*001a*/ 	.short	(.L_7 - .L_6)
	.align		4
.L_6:
        /*001c*/ 	.word	index@(triton_poi_fused__native_batch_norm_legit_no_training_relu_45)
        /*0020*/ 	.word	0x00000000


	//----- nvinfo : EIATTR_MIN_STACK_SIZE
	.align		4
.L_7:
        /*0024*/ 	.byte	0x04, 0x12
        /*0026*/ 	.short	(.L_9 - .L_8)
	.align		4
.L_8:
        /*0028*/ 	.word	index@(triton_poi_fused__native_batch_norm_legit_no_training_relu_45)
        /*002c*/ 	.word	0x00000000
.L_9:


//--------------------- .nv.info.triton_poi_fused__native_batch_norm_legit_no_training_relu_45 --------------------------
	.section	.nv.info.triton_poi_fused__native_batch_norm_legit_no_training_relu_45,"",@"SHT_CUDA_INFO"
	.sectionflags	@""
	.align	4


	//----- nvinfo : EIATTR_CUDA_API_VERSION
	.align		4
        /*0000*/ 	.byte	0x04, 0x37
        /*0002*/ 	.short	(.L_11 - .L_10)
.L_10:
        /*0004*/ 	.word	0x0000007c


	//----- nvinfo : EIATTR_KPARAM_INFO
	.align		4
.L_11:
        /*0008*/ 	.byte	0x04, 0x17
        /*000a*/ 	.short	(.L_13 - .L_12)
.L_12:
        /*000c*/ 	.word	0x00000000
        /*0010*/ 	.short	0x0006
        /*0012*/ 	.short	0x0030
        /*0014*/ 	.byte	0x00, 0xf0, 0x11, 0x00


	//----- nvinfo : EIATTR_KPARAM_INFO
	.align		4
.L_13:
        /*0018*/ 	.byte	0x04, 0x17
        /*001a*/ 	.short	(.L_15 - .L_14)
.L_14:
        /*001c*/ 	.word	0x00000000
        /*0020*/ 	.short	0x0005
        /*0022*/ 	.short	0x0028
        /*0024*/ 	.byte	0x00, 0xf4, 0x21, 0x00


	//----- nvinfo : EIATTR_KPARAM_INFO
	.align		4
.L_15:
        /*0028*/ 	.byte	0x04, 0x17
        /*002a*/ 	.short	(.L_17 - .L_16)
.L_16:
        /*002c*/ 	.word	0x00000000
        /*0030*/ 	.short	0x0004
        /*0032*/ 	.short	0x0020
        /*0034*/ 	.byte	0x00, 0xf4, 0x21, 0x00


	//----- nvinfo : EIATTR_KPARAM_INFO
	.align		4
.L_17:
        /*0038*/ 	.byte	0x04, 0x17
        /*003a*/ 	.short	(.L_19 - .L_18)
.L_18:
        /*003c*/ 	.word	0x00000000
        /*0040*/ 	.short	0x0003
        /*0042*/ 	.short	0x0018
        /*0044*/ 	.byte	0x00, 0xf4, 0x21, 0x00


	//----- nvinfo : EIATTR_KPARAM_INFO
	.align		4
.L_19:
        /*0048*/ 	.byte	0x04, 0x17
        /*004a*/ 	.short	(.L_21 - .L_20)
.L_20:
        /*004c*/ 	.word	0x00000000
        /*0050*/ 	.short	0x0002
        /*0052*/ 	.short	0x0010
        /*0054*/ 	.byte	0x00, 0xf4, 0x21, 0x00


	//----- nvinfo : EIATTR_KPARAM_INFO
	.align		4
.L_21:
        /*0058*/ 	.byte	0x04, 0x17
        /*005a*/ 	.short	(.L_23 - .L_22)
.L_22:
        /*005c*/ 	.word	0x00000000
        /*0060*/ 	.short	0x0001
        /*0062*/ 	.short	0x0008
        /*0064*/ 	.byte	0x00, 0xf4, 0x21, 0x00


	//----- nvinfo : EIATTR_KPARAM_INFO
	.align		4
.L_23:
        /*0068*/ 	.byte	0x04, 0x17
        /*006a*/ 	.short	(.L_25 - .L_24)
.L_24:
        /*006c*/ 	.word	0x00000000
        /*0070*/ 	.short	0x0000
        /*0072*/ 	.short	0x0000
        /*0074*/ 	.byte	0x00, 0xf4, 0x21, 0x00


	//----- nvinfo : EIATTR_SPARSE_MMA_MASK
	.align		4
.L_25:
        /*0078*/ 	.byte	0x03, 0x50
        /*007a*/ 	.short	0x0000


	//----- nvinfo : EIATTR_MAXREG_COUNT
	.align		4
        /*007c*/ 	.byte	0x03, 0x1b
        /*007e*/ 	.short	0x00ff


	//----- nvinfo : EIATTR_EXIT_INSTR_OFFSETS
	.align		4
        /*0080*/ 	.byte	0x04, 0x1c
        /*0082*/ 	.short	(.L_27 - .L_26)


	//   ....[0]....
.L_26:
        /*0084*/ 	.word	0x00000490


	//   ....[1]....
        /*0088*/ 	.word	0x000004b0


	//----- nvinfo : EIATTR_REQNTID
	.align		4
.L_27:
        /*008c*/ 	.byte	0x04, 0x10
        /*008e*/ 	.short	(.L_29 - .L_28)
.L_28:
        /*0090*/ 	.word	0x00000080
        /*0094*/ 	.word	0x00000001
        /*0098*/ 	.word	0x00000001


	//----- nvinfo : EIATTR_CBANK_PARAM_SIZE
	.align		4
.L_29:
        /*009c*/ 	.byte	0x03, 0x19
        /*009e*/ 	.short	0x0034


	//----- nvinfo : EIATTR_PARAM_CBANK
	.align		4
        /*00a0*/ 	.byte	0x04, 0x0a
        /*00a2*/ 	.short	(.L_31 - .L_30)
	.align		4
.L_30:
        /*00a4*/ 	.word	index@(.nv.constant0.triton_poi_fused__native_batch_norm_legit_no_training_relu_45)
        /*00a8*/ 	.short	0x0210
        /*00aa*/ 	.short	0x0034


	//----- nvinfo : EIATTR_SW_WAR
	.align		4
.L_31:
        /*00ac*/ 	.byte	0x04, 0x36
        /*00ae*/ 	.short	(.L_33 - .L_32)
.L_32:
        /*00b0*/ 	.word	0x00000008
.L_33:


//--------------------- .nv.callgraph             --------------------------
	.section	.nv.callgraph,"",@"SHT_CUDA_CALLGRAPH"
	.align	4
	.sectionentsize	8
	.align		4
        /*0000*/ 	.word	0x00000000
	.align		4
        /*0004*/ 	.word	0xffffffff
	.align		4
        /*0008*/ 	.word	0x00000000
	.align		4
        /*000c*/ 	.word	0xfffffffe
	.align		4
        /*0010*/ 	.word	0x00000000
	.align		4
        /*0014*/ 	.word	0xfffffffd
	.align		4
        /*0018*/ 	.word	0x00000000
	.align		4
        /*001c*/ 	.word	0xfffffffc


//--------------------- .nv.constant4             --------------------------
	.section	.nv.constant4,"a",@progbits
	.align	8
	.align		8
.nv.constant4:
        /*0000*/ 	.dword	_$_str
	.align		8
        /*0008*/ 	.dword	_$_str_$_2


//--------------------- .text.triton_poi_fused__native_batch_norm_legit_no_training_relu_45 --------------------------
	.section	.text.triton_poi_fused__native_batch_norm_legit_no_training_relu_45,"ax",@progbits
	.align	128
        .global         triton_poi_fused__native_batch_norm_legit_no_training_relu_45
        .type           triton_poi_fused__native_batch_norm_legit_no_training_relu_45,@function
        .size           triton_poi_fused__native_batch_norm_legit_no_training_relu_45,(.L_x_1 - triton_poi_fused__native_batch_norm_legit_no_training_relu_45)
        .other          triton_poi_fused__native_batch_norm_legit_no_training_relu_45,@"STO_CUDA_ENTRY STV_DEFAULT"
triton_poi_fused__native_batch_norm_legit_no_training_relu_45:
.text.triton_poi_fused__native_batch_norm_legit_no_training_relu_45:
[----:B------:R-:W0:Y:S01]  /*0000*/  LDC R1, c[0x0][0x28] ;  /* 0x00000a00ff017b82 */ /* 0x000e220000000800 */
[----:B------:R-:W1:Y:S07]  /*0010*/  S2R R0, SR_TID.X ;  /* 0x0000000000007919 */ /* 0x000e6e0000002100 */
[----:B------:R-:W2:Y:S01]  /*0020*/  LDC.64 R8, c[0x0][0x220] ;  /* 0x00008800ff087b82 */ /* 0x000ea20000000a00 */
[----:B------:R-:W-:Y:S01]  /*0030*/  ULDC.64 UR4, c[0x0][0x208] ;  /* 0x0000820000047ab9 */ /* 0x000fe20000000a00 */
[----:B------:R-:W3:Y:S06]  /*0040*/  S2R R5, SR_CTAID.X ;  /* 0x0000000000057919 */ /* 0x000eec0000002500 */
[----:B------:R-:W4:Y:S08]  /*0050*/  LDC.64 R14, c[0x0][0x218] ;  /* 0x00008600ff0e7b82 */ /* 0x000f300000000a00 */
[----:B------:R-:W5:Y:S08]  /*0060*/  LDC.64 R12, c[0x0][0x210] ;  /* 0x00008400ff0c7b82 */ /* 0x000f700000000a00 */
[----:B------:R-:W4:Y:S01]  /*0070*/  LDC.64 R16, c[0x0][0x228] ;  /* 0x00008a00ff107b82 */ /* 0x000f220000000a00 */
[----:B-1----:R-:W-:-:S07]  /*0080*/  SHF.L.U32 R0, R0, 0x1, RZ ;  /* 0x0000000100007819 */ /* 0x002fce00000006ff */
[----:B------:R-:W1:Y:S01]  /*0090*/  LDC.64 R18, c[0x0][0x230] ;  /* 0x00008c00ff127b82 */ /* 0x000e620000000a00 */
[----:B---3--:R-:W-:Y:S02]  /*00a0*/  SHF.R.S32.HI R3, RZ, 0x17, R5 ;  /* 0x00000017ff037819 */ /* 0x008fe40000011405 */
[----:B------:R-:W-:Y:S02]  /*00b0*/  LOP3.LUT R0, R0, 0xfe, RZ, 0xc0, !PT ;  /* 0x000000fe00007812 */ /* 0x000fe400078ec0ff */
[----:B------:R-:W-:Y:S02]  /*00c0*/  SGXT R3, R3, 0x1 ;  /* 0x000000010303781a */ /* 0x000fe40000000200 */
[----:B------:R-:W-:-:S04]  /*00d0*/  LEA R0, R5, R0, 0x8 ;  /* 0x0000000005007211 */ /* 0x000fc800078e40ff */
[----:B------:R-:W-:Y:S02]  /*00e0*/  LEA.HI R3, R3, R0, RZ, 0x4 ;  /* 0x0000000003037211 */ /* 0x000fe400078f20ff */
[----:B------:R-:W-:Y:S02]  /*00f0*/  ISETP.GE.AND P0, PT, R0, 0x480, PT ;  /* 0x000004800000780c */ /* 0x000fe40003f06270 */
[----:B------:R-:W-:-:S05]  /*0100*/  SHF.R.S32.HI R3, RZ, 0x4, R3 ;  /* 0x00000004ff037819 */ /* 0x000fca0000011403 */
[----:B------:R-:W-:-:S05]  /*0110*/  IMAD.HI R2, R3, 0x38e38e39, RZ ;  /* 0x38e38e3903027827 */ /* 0x000fca00078e02ff */
[----:B------:R-:W-:-:S04]  /*0120*/  SHF.R.U32.HI R5, RZ, 0x1f, R2 ;  /* 0x0000001fff057819 */ /* 0x000fc80000011602 */
[----:B------:R-:W-:Y:S02]  /*0130*/  LEA.HI.SX32 R2, R2, R5, 0x1e ;  /* 0x0000000502027211 */ /* 0x000fe400078ff2ff */
[----:B------:R-:W-:-:S03]  /*0140*/  CS2R R4, SRZ ;  /* 0x0000000000047805 */ /* 0x000fc6000001ff00 */
[----:B------:R-:W-:-:S04]  /*0150*/  IMAD R11, R2, -0x12, R3 ;  /* 0xffffffee020b7824 */ /* 0x000fc800078e0203 */
[----:B--2---:R-:W-:-:S05]  /*0160*/  IMAD.WIDE R8, R11, 0x4, R8 ;  /* 0x000000040b087825 */ /* 0x004fca00078e0208 */
[----:B------:R-:W2:Y:S04]  /*0170*/  @!P0 LDG.E.EL R4, desc[UR4][R8.64] ;  /* 0x0000000408048981 */ /* 0x000ea8000c2e1900 */
[----:B------:R3:W2:Y:S01]  /*0180*/  @!P0 LDG.E.EL R5, desc[UR4][R8.64] ;  /* 0x0000000408058981 */ /* 0x0006a2000c2e1900 */
[----:B------:R-:W-:Y:S02]  /*0190*/  CS2R R6, SRZ ;  /* 0x0000000000067805 */ /* 0x000fe4000001ff00 */
[----:B------:R-:W-:Y:S01]  /*01a0*/  CS2R R2, SRZ ;  /* 0x0000000000027805 */ /* 0x000fe2000001ff00 */
[----:B----4-:R-:W-:-:S04]  /*01b0*/  IMAD.WIDE R14, R11, 0x4, R14 ;  /* 0x000000040b0e7825 */ /* 0x010fc800078e020e */
[----:B-----5:R-:W-:Y:S01]  /*01c0*/  IMAD.WIDE R12, R0, 0x4, R12 ;  /* 0x00000004000c7825 */ /* 0x020fe200078e020c */
[----:B------:R-:W4:Y:S01]  /*01d0*/  @!P0 LDG.E.EL R7, desc[UR4][R14.64] ;  /* 0x000000040e078981 */ /* 0x000f22000c2e1900 */
[----:B---3--:R-:W-:Y:S02]  /*01e0*/  CS2R R8, SRZ ;  /* 0x0000000000087805 */ /* 0x008fe4000001ff00 */
[C---:B0-----:R-:W-:Y:S01]  /*01f0*/  IMAD.WIDE R16, R11.reuse, 0x4, R16 ;  /* 0x000000040b107825 */ /* 0x041fe200078e0210 */
[----:B------:R0:W3:Y:S03]  /*0200*/  @!P0 LDG.E.EL R6, desc[UR4][R14.64] ;  /* 0x000000040e068981 */ /* 0x0000e6000c2e1900 */
[----:B-1----:R-:W-:Y:S01]  /*0210*/  IMAD.WIDE R18, R11, 0x4, R18 ;  /* 0x000000040b127825 */ /* 0x002fe200078e0212 */
[----:B------:R1:W4:Y:S01]  /*0220*/  @!P0 LDG.E.64 R2, desc[UR4][R12.64] ;  /* 0x000000040c028981 */ /* 0x000322000c1e1b00 */
[----:B------:R-:W-:-:S03]  /*0230*/  CS2R R10, SRZ ;  /* 0x00000000000a7805 */ /* 0x000fc6000001ff00 */
[----:B------:R-:W5:Y:S04]  /*0240*/  @!P0 LDG.E.EL R9, desc[UR4][R18.64] ;  /* 0x0000000412098981 */ /* 0x000f68000c2e1900 */
[----:B------:R-:W5:Y:S04]  /*0250*/  @!P0 LDG.E.EL R10, desc[UR4][R16.64] ;  /* 0x00000004100a8981 */ /* 0x000f68000c2e1900 */
[----:B------:R-:W3:Y:S04]  /*0260*/  @!P0 LDG.E.EL R11, desc[UR4][R16.64] ;  /* 0x00000004100b8981 */ /* 0x000ee8000c2e1900 */
[----:B------:R-:W3:Y:S01]  /*0270*/  @!P0 LDG.E.EL R8, desc[UR4][R18.64] ;  /* 0x0000000412088981 */ /* 0x000ee2000c2e1900 */
[----:B0-----:R-:W-:Y:S01]  /*0280*/  HFMA2.MMA R14, -RZ, RZ, 1.625, 0 ;  /* 0x3e800000ff0e7435 */ /* 0x001fe200000001ff */
[----:B--2---:R-:W-:Y:S01]  /*0290*/  FADD R4, R4, 9.9999997473787516356e-06 ;  /* 0x3727c5ac04047421 */ /* 0x004fe20000000000 */
[----:B------:R-:W-:-:S03]  /*02a0*/  FADD R5, R5, 9.9999997473787516356e-06 ;  /* 0x3727c5ac05057421 */ /* 0x000fc60000000000 */
[----:B-1----:R-:W0:Y:S08]  /*02b0*/  MUFU.SQRT R12, R4 ;  /* 0x00000004000c7308 */ /* 0x002e300000002000 */
[----:B------:R1:W2:Y:S01]  /*02c0*/  MUFU.SQRT R13, R5 ;  /* 0x00000005000d7308 */ /* 0x0002a20000002000 */
[C---:B0-----:R-:W-:Y:S02]  /*02d0*/  FSETP.GT.AND P1, PT, R12.reuse, 8.50705917302346158658e+37, PT ;  /* 0x7e8000000c00780b */ /* 0x041fe40003f24000 */
[----:B------:R-:W-:Y:S01]  /*02e0*/  FSETP.GEU.AND P3, PT, R12, 1.175494350822287508e-38, PT ;  /* 0x008000000c00780b */ /* 0x000fe20003f6e000 */
[----:B-1----:R-:W0:Y:S01]  /*02f0*/  LDC.64 R4, c[0x0][0x238] ;  /* 0x00008e00ff047b82 */ /* 0x002e220000000a00 */
[----:B--2---:R-:W-:-:S02]  /*0300*/  FSETP.GT.AND P2, PT, R13, 8.50705917302346158658e+37, PT ;  /* 0x7e8000000d00780b */ /* 0x004fc40003f44000 */
[----:B------:R-:W-:-:S07]  /*0310*/  FSETP.GEU.AND P4, PT, R13, 1.175494350822287508e-38, PT ;  /* 0x008000000d00780b */ /* 0x000fce0003f8e000 */
[----:B------:R-:W-:-:S04]  /*0320*/  @P1 FMUL R12, R12, 0.25 ;  /* 0x3e8000000c0c1820 */ /* 0x000fc80000400000 */
[----:B------:R-:W-:Y:S01]  /*0330*/  @!P3 FMUL R12, R12, 16777216 ;  /* 0x4b8000000c0cb820 */ /* 0x000fe20000400000 */
[----:B------:R-:W-:-:S04]  /*0340*/  @P2 FMUL R13, R13, 0.25 ;  /* 0x3e8000000d0d2820 */ /* 0x000fc80000400000 */
[----:B------:R-:W-:Y:S01]  /*0350*/  @!P4 FMUL R13, R13, 16777216 ;  /* 0x4b8000000d0dc820 */ /* 0x000fe20000400000 */
[----:B------:R-:W1:Y:S01]  /*0360*/  MUFU.RCP R12, R12 ;  /* 0x0000000c000c7308 */ /* 0x000e620000001000 */
[----:B------:R-:W-:-:S07]  /*0370*/  FSEL R15, R14, 1, P1 ;  /* 0x3f8000000e0f7808 */ /* 0x000fce0000800000 */
[----:B------:R-:W2:Y:S01]  /*0380*/  MUFU.RCP R13, R13 ;  /* 0x0000000d000d7308 */ /* 0x000ea20000001000 */
[----:B------:R-:W-:Y:S01]  /*0390*/  FSEL R14, R14, 1, P2 ;  /* 0x3f8000000e0e7808 */ /* 0x000fe20001000000 */
[----:B------:R-:W-:-:S04]  /*03a0*/  @!P3 FMUL R15, R15, 16777216 ;  /* 0x4b8000000f0fb820 */ /* 0x000fc80000400000 */
[----:B------:R-:W-:Y:S01]  /*03b0*/  @!P4 FMUL R14, R14, 16777216 ;  /* 0x4b8000000e0ec820 */ /* 0x000fe20000400000 */
[----:B----4-:R-:W-:Y:S01]  /*03c0*/  FADD R2, -R7, R2 ;  /* 0x0000000207027221 */ /* 0x010fe20000000100 */
[----:B---3--:R-:W-:Y:S01]  /*03d0*/  FADD R3, -R6, R3 ;  /* 0x0000000306037221 */ /* 0x008fe20000000100 */
[----:B-1----:R-:W-:Y:S01]  /*03e0*/  FMUL R15, R12, R15 ;  /* 0x0000000f0c0f7220 */ /* 0x002fe20000400000 */
[----:B--2---:R-:W-:-:S03]  /*03f0*/  FMUL R14, R13, R14 ;  /* 0x0000000e0d0e7220 */ /* 0x004fc60000400000 */
[----:B------:R-:W-:Y:S01]  /*0400*/  FMUL R2, R2, R15 ;  /* 0x0000000f02027220 */ /* 0x000fe20000400000 */
[----:B------:R-:W-:-:S03]  /*0410*/  FMUL R3, R3, R14 ;  /* 0x0000000e03037220 */ /* 0x000fc60000400000 */
[----:B-----5:R-:W-:Y:S01]  /*0420*/  FFMA R2, R2, R10, R9 ;  /* 0x0000000a02027223 */ /* 0x020fe20000000009 */
[----:B------:R-:W-:-:S04]  /*0430*/  FFMA R3, R3, R11, R8 ;  /* 0x0000000b03037223 */ /* 0x000fc80000000008 */
[----:B------:R-:W-:Y:S02]  /*0440*/  FSETP.GEU.AND P1, PT, R2, RZ, PT ;  /* 0x000000ff0200720b */ /* 0x000fe40003f2e000 */
[C---:B------:R-:W-:Y:S01]  /*0450*/  FSETP.GEU.AND P2, PT, R3.reuse, RZ, PT ;  /* 0x000000ff0300720b */ /* 0x040fe20003f4e000 */
[----:B0-----:R-:W-:Y:S01]  /*0460*/  IMAD.WIDE R4, R0, 0x4, R4 ;  /* 0x0000000400047825 */ /* 0x001fe200078e0204 */
[----:B------:R-:W-:Y:S02]  /*0470*/  FSEL R2, R2, RZ, P1 ;  /* 0x000000ff02027208 */ /* 0x000fe40000800000 */
[----:B------:R-:W-:Y:S01]  /*0480*/  FSEL R3, R3, RZ, P2 ;  /* 0x000000ff03037208 */ /* 0x000fe20001000000 */
[----:B------:R-:W-:Y:S08]  /*0490*/  @P0 EXIT ;  /* 0x000000000000094d */ /* 0x000ff00003800000 */
[----:B------:R-:W-:Y:S01]  /*04a0*/  STG.E.64 desc[UR4][R4.64], R2 ;  /* 0x0000000204007986 */ /* 0x000fe2000c101b04 */
[----:B------:R-:W-:Y:S05]  /*04b0*/  EXIT ;  /* 0x000000000000794d */ /* 0x000fea0003800000 */
.L_x_0:
[----:B------:R-:W-:-:S00]  /*04c0*/  BRA `(.L_x_0) ;  /* 0xfffffffc00fc7947 */ /* 0x000fc0000383ffff */
[----:B------:R-:W-:-:S00]  /*04d0*/  NOP ;  /* 0x0000000000007918 */ /* 0x000fc00000000000 */
        /* <DEDUP_REMOVED lines=10> */
.L_x_1:


//--------------------- .nv.global.init           --------------------------
	.section	.nv.global.init,"aw",@progbits
.nv.global.init:
	.type		_$_str,@object
	.size		_$_str,(_$_str_$_2 - _$_str)
_$_str:
        /*0000*/ 	.byte	0x5f, 0x5f, 0x43, 0x55, 0x44, 0x41, 0x5f, 0x46, 0x54, 0x5a, 0x00
	.type		_$_str_$_2,@object
	.size		_$_str_$_2,(.L_1 - _$_str_$_2)
_$_str_$_2:
        /*000b*/ 	.byte	0x5f, 0x5f, 0x43, 0x55, 0x44, 0x41, 0x5f, 0x50, 0x52, 0x45, 0x43, 0x5f, 0x53, 0x51, 0x52, 0x54
        /*001b*/ 	.byte	0x00
.L_1:


//--------------------- .nv.constant0.triton_poi_fused__native_batch_norm_legit_no_training_relu_45 --------------------------
	.section	.nv.constant0.triton_poi_fused__native_batch_norm_legit_no_training_relu_45,"a",@progbits
	.sectionflags	@""
	.align	4
.nv.constant0.triton_poi_fused__native_batch_norm_legit_no_training_relu_45:
	.zero		580
